	.headerflags	@"EF_CUDA_TEXMODE_UNIFIED EF_CUDA_64BIT_ADDRESS EF_CUDA_SM86 EF_CUDA_VIRTUAL_SM(EF_CUDA_SM86)"
	.elftype	@"ET_EXEC"


//--------------------- .nv.info                  --------------------------
	.section	.nv.info,"",@"SHT_CUDA_INFO"
	.align	4


	//----- nvinfo : EIATTR_REGCOUNT
	.align		4
        /*0000*/ 	.byte	0x04, 0x2f
        /*0002*/ 	.short	(.L_2 - .L_1)
	.align		4
.L_1:
        /*0004*/ 	.word	index@(triton__0d1d2d3d4d5d6de)
        /*0008*/ 	.word	0x00000012


	//----- nvinfo : EIATTR_MAX_STACK_SIZE
	.align		4
.L_2:
        /*000c*/ 	.byte	0x04, 0x23
        /*000e*/ 	.short	(.L_4 - .L_3)
	.align		4
.L_3:
        /*0010*/ 	.word	index@(triton__0d1d2d3d4d5d6de)
        /*0014*/ 	.word	0x00000000


	//----- nvinfo : EIATTR_MIN_STACK_SIZE
	.align		4
.L_4:
        /*0018*/ 	.byte	0x04, 0x12
        /*001a*/ 	.short	(.L_6 - .L_5)
	.align		4
.L_5:
        /*001c*/ 	.word	index@(triton__0d1d2d3d4d5d6de)
        /*0020*/ 	.word	0x00000000


	//----- nvinfo : EIATTR_FRAME_SIZE
	.align		4
.L_6:
        /*0024*/ 	.byte	0x04, 0x11
        /*0026*/ 	.short	(.L_8 - .L_7)
	.align		4
.L_7:
        /*0028*/ 	.word	index@(triton__0d1d2d3d4d5d6de)
        /*002c*/ 	.word	0x00000000
.L_8:


//--------------------- .nv.info.triton__0d1d2d3d4d5d6de --------------------------
	.section	.nv.info.triton__0d1d2d3d4d5d6de,"",@"SHT_CUDA_INFO"
	.align	4


	//----- nvinfo : EIATTR_CUDA_API_VERSION
	.align		4
        /*0000*/ 	.byte	0x04, 0x37
        /*0002*/ 	.short	(.L_10 - .L_9)
.L_9:
        /*0004*/ 	.word	0x0000007b


	//----- nvinfo : EIATTR_SW2861232_WAR
	.align		4
.L_10:
        /*0008*/ 	.byte	0x01, 0x35
	.zero		2


	//----- nvinfo : EIATTR_PARAM_CBANK
	.align		4
        /*000c*/ 	.byte	0x04, 0x0a
        /*000e*/ 	.short	(.L_12 - .L_11)
	.align		4
.L_11:
        /*0010*/ 	.word	index@(.nv.constant0.triton__0d1d2d3d4d5d6de)
        /*0014*/ 	.short	0x0160
        /*0016*/ 	.short	0x0034


	//----- nvinfo : EIATTR_CBANK_PARAM_SIZE
	.align		4
.L_12:
        /*0018*/ 	.byte	0x03, 0x19
        /*001a*/ 	.short	0x0034


	//----- nvinfo : EIATTR_KPARAM_INFO
	.align		4
        /*001c*/ 	.byte	0x04, 0x17
        /*001e*/ 	.short	(.L_14 - .L_13)
.L_13:
        /*0020*/ 	.word	0x00000000
        /*0024*/ 	.short	0x0006
        /*0026*/ 	.short	0x0030
        /*0028*/ 	.byte	0x00, 0xf0, 0x11, 0x00


	//----- nvinfo : EIATTR_KPARAM_INFO
	.align		4
.L_14:
        /*002c*/ 	.byte	0x04, 0x17
        /*002e*/ 	.short	(.L_16 - .L_15)
.L_15:
        /*0030*/ 	.word	0x00000000
        /*0034*/ 	.short	0x0005
        /*0036*/ 	.short	0x0028
        /*0038*/ 	.byte	0x00, 0xf0, 0x21, 0x00


	//----- nvinfo : EIATTR_KPARAM_INFO
	.align		4
.L_16:
        /*003c*/ 	.byte	0x04, 0x17
        /*003e*/ 	.short	(.L_18 - .L_17)
.L_17:
        /*0040*/ 	.word	0x00000000
        /*0044*/ 	.short	0x0004
        /*0046*/ 	.short	0x0020
        /*0048*/ 	.byte	0x00, 0xf0, 0x21, 0x00


	//----- nvinfo : EIATTR_KPARAM_INFO
	.align		4
.L_18:
        /*004c*/ 	.byte	0x04, 0x17
        /*004e*/ 	.short	(.L_20 - .L_19)
.L_19:
        /*0050*/ 	.word	0x00000000
        /*0054*/ 	.short	0x0003
        /*0056*/ 	.short	0x0018
        /*0058*/ 	.byte	0x00, 0xf0, 0x21, 0x00


	//----- nvinfo : EIATTR_KPARAM_INFO
	.align		4
.L_20:
        /*005c*/ 	.byte	0x04, 0x17
        /*005e*/ 	.short	(.L_22 - .L_21)
.L_21:
        /*0060*/ 	.word	0x00000000
        /*0064*/ 	.short	0x0002
        /*0066*/ 	.short	0x0010
        /*0068*/ 	.byte	0x00, 0xf0, 0x21, 0x00


	//----- nvinfo : EIATTR_KPARAM_INFO
	.align		4
.L_22:
        /*006c*/ 	.byte	0x04, 0x17
        /*006e*/ 	.short	(.L_24 - .L_23)
.L_23:
        /*0070*/ 	.word	0x00000000
        /*0074*/ 	.short	0x0001
        /*0076*/ 	.short	0x0008
        /*0078*/ 	.byte	0x00, 0xf0, 0x21, 0x00


	//----- nvinfo : EIATTR_KPARAM_INFO
	.align		4
.L_24:
        /*007c*/ 	.byte	0x04, 0x17
        /*007e*/ 	.short	(.L_26 - .L_25)
.L_25:
        /*0080*/ 	.word	0x00000000
        /*0084*/ 	.short	0x0000
        /*0086*/ 	.short	0x0000
        /*0088*/ 	.byte	0x00, 0xf0, 0x21, 0x00


	//----- nvinfo : EIATTR_MAXREG_COUNT
	.align		4
.L_26:
        /*008c*/ 	.byte	0x03, 0x1b
        /*008e*/ 	.short	0x00ff


	//----- nvinfo : EIATTR_EXIT_INSTR_OFFSETS
	.align		4
        /*0090*/ 	.byte	0x04, 0x1c
        /*0092*/ 	.short	(.L_28 - .L_27)


	//   ....[0]....
.L_27:
        /*0094*/ 	.word	0x000004f0


	//   ....[1]....
        /*0098*/ 	.word	0x00000520


	//----- nvinfo : EIATTR_MAX_THREADS
	.align		4
.L_28:
        /*009c*/ 	.byte	0x04, 0x05
        /*009e*/ 	.short	(.L_30 - .L_29)
.L_29:
        /*00a0*/ 	.word	0x00000080
        /*00a4*/ 	.word	0x00000001
        /*00a8*/ 	.word	0x00000001
.L_30:


//--------------------- .nv.rel.action            --------------------------
	.section	.nv.rel.action,"",@"SHT_CUDA_RELOCINFO"
	.align	8
	.sectionentsize	8
        /*0000*/ 	.byte	0x73, 0x00, 0x00, 0x00, 0x00, 0x00, 0x00, 0x00, 0x00, 0x00, 0x00, 0x11, 0x25, 0x00, 0x05, 0x36


//--------------------- .nv.constant0.triton__0d1d2d3d4d5d6de --------------------------
	.section	.nv.constant0.triton__0d1d2d3d4d5d6de,"a",@progbits
	.align	4
.nv.constant0.triton__0d1d2d3d4d5d6de:
	.zero		404


//--------------------- .text.triton__0d1d2d3d4d5d6de --------------------------
	.section	.text.triton__0d1d2d3d4d5d6de,"ax",@progbits
	.sectioninfo	@"SHI_REGISTERS=18"
	.align	128
        .global         triton__0d1d2d3d4d5d6de
        .type           triton__0d1d2d3d4d5d6de,@function
        .size           triton__0d1d2d3d4d5d6de,(.L_x_1 - triton__0d1d2d3d4d5d6de)
        .other          triton__0d1d2d3d4d5d6de,@"STO_CUDA_ENTRY STV_DEFAULT"
triton__0d1d2d3d4d5d6de:
.text.triton__0d1d2d3d4d5d6de:
[----:B------:R-:W-:-:S02]  /*0000*/  IMAD.MOV.U32 R1, RZ, RZ, c[0x0][0x28] ;  /* 0x00000a00ff017624 */ /* 0x000fc400078e00ff */
[----:B------:R-:W0:Y:S01]  /*0010*/  S2R R2, SR_TID.X ;  /* 0x0000000000027919 */ /* 0x000e220000002100 */
[----:B------:R-:W-:Y:S01]  /*0020*/  IMAD.MOV.U32 R5, RZ, RZ, 0x2 ;  /* 0x00000002ff057424 */ /* 0x000fe200078e00ff */
[----:B------:R-:W-:Y:S01]  /*0030*/  PRMT R10, RZ, 0x7610, R10 ;  /* 0x00007610ff0a7816 */ /* 0x000fe2000000000a */
[----:B------:R-:W-:Y:S01]  /*0040*/  ULDC.64 UR4, c[0x0][0x118] ;  /* 0x0000460000047ab9 */ /* 0x000fe20000000a00 */
[----:B------:R-:W1:Y:S01]  /*0050*/  S2R R3, SR_CTAID.X ;  /* 0x0000000000037919 */ /* 0x000e620000002500 */
[----:B0-----:R-:W-:-:S05]  /*0060*/  LOP3.LUT R2, R2, 0x7f, RZ, 0xc0, !PT ;  /* 0x0000007f02027812 */ /* 0x001fca00078ec0ff */
[----:B-1----:R-:W-:-:S04]  /*0070*/  IMAD R2, R3, 0x80, R2 ;  /* 0x0000008003027824 */ /* 0x002fc800078e0202 */
[C---:B------:R-:W-:Y:S01]  /*0080*/  IMAD.WIDE R4, R2.reuse, R5, c[0x0][0x160] ;  /* 0x0000580002047625 */ /* 0x040fe200078e0205 */
[----:B------:R-:W-:-:S13]  /*0090*/  ISETP.GE.AND P0, PT, R2, 0x80, PT ;  /* 0x000000800200780c */ /* 0x000fda0003f06270 */
[----:B------:R-:W2:Y:S01]  /*00a0*/  @!P0 LDG.E.U16 R10, [R4.64] ;  /* 0x00000004040a8981 */ /* 0x000ea2000c1e1500 */
[----:B------:R-:W-:Y:S01]  /*00b0*/  SHF.R.S32.HI R3, RZ, 0x18, R3 ;  /* 0x00000018ff037819 */ /* 0x000fe20000011403 */
[----:B------:R-:W-:Y:S01]  /*00c0*/  IMAD.MOV.U32 R11, RZ, RZ, RZ ;  /* 0x000000ffff0b7224 */ /* 0x000fe200078e00ff */
[----:B------:R-:W-:Y:S02]  /*00d0*/  MOV R9, 0x4 ;  /* 0x0000000400097802 */ /* 0x000fe40000000f00 */
[----:B------:R-:W-:-:S04]  /*00e0*/  SGXT R3, R3, 0x1 ;  /* 0x000000010303781a */ /* 0x000fc80000000200 */
[----:B------:R-:W-:-:S04]  /*00f0*/  LEA.HI R3, R3, R2, RZ, 0x2 ;  /* 0x0000000203037211 */ /* 0x000fc800078f10ff */
[----:B------:R-:W-:-:S05]  /*0100*/  SHF.R.S32.HI R0, RZ, 0x2, R3 ;  /* 0x00000002ff007819 */ /* 0x000fca0000011403 */
[----:B------:R-:W-:-:S05]  /*0110*/  IMAD.WIDE R6, R0, R9, c[0x0][0x168] ;  /* 0x00005a0000067625 */ /* 0x000fca00078e0209 */
[----:B------:R0:W3:Y:S01]  /*0120*/  @!P0 LDG.E.EL R11, [R6.64] ;  /* 0x00000004060b8981 */ /* 0x0000e2000c2e1900 */
[----:B------:R-:W-:Y:S02]  /*0130*/  IMAD.MOV.U32 R3, RZ, RZ, RZ ;  /* 0x000000ffff037224 */ /* 0x000fe400078e00ff */
[----:B------:R-:W-:-:S05]  /*0140*/  IMAD.WIDE R8, R0, R9, c[0x0][0x170] ;  /* 0x00005c0000087625 */ /* 0x000fca00078e0209 */
[----:B------:R1:W4:Y:S01]  /*0150*/  @!P0 LDG.E.EL R3, [R8.64] ;  /* 0x0000000408038981 */ /* 0x000322000c2e1900 */
[----:B0-----:R-:W-:-:S04]  /*0160*/  SHF.R.S32.HI R7, RZ, 0x1f, R2 ;  /* 0x0000001fff077819 */ /* 0x001fc80000011402 */
[----:B------:R-:W-:Y:S02]  /*0170*/  LEA.HI R12, R7, R2, RZ, 0x2 ;  /* 0x00000002070c7211 */ /* 0x000fe400078f10ff */
[----:B-1----:R-:W-:Y:S02]  /*0180*/  LEA.HI R8, R0, R0, RZ, 0x2 ;  /* 0x0000000000087211 */ /* 0x002fe400078f10ff */
[----:B------:R-:W-:Y:S02]  /*0190*/  LOP3.LUT R13, R12, 0xfffffffc, RZ, 0xc0, !PT ;  /* 0xfffffffc0c0d7812 */ /* 0x000fe400078ec0ff */
[----:B--2---:R-:W-:-:S05]  /*01a0*/  SHF.L.U32 R4, R10, 0x10, RZ ;  /* 0x000000100a047819 */ /* 0x004fca00000006ff */
[----:B------:R-:W-:-:S04]  /*01b0*/  FMUL R4, R4, 0.0625 ;  /* 0x3d80000004047820 */ /* 0x000fc80000400000 */
[----:B------:R-:W-:-:S04]  /*01c0*/  FMUL R14, R4, 0.019999999552965164185 ;  /* 0x3ca3d70a040e7820 */ /* 0x000fc80000400000 */
[----:B------:R-:W-:-:S05]  /*01d0*/  FADD.FTZ R15, |R14|, -RZ ;  /* 0x800000ff0e0f7221 */ /* 0x000fca0000010200 */
[----:B------:R-:W-:-:S13]  /*01e0*/  FSETP.GE.AND P2, PT, R15, 0.60000002384185791016, PT ;  /* 0x3f19999a0f00780b */ /* 0x000fda0003f46000 */
[C---:B------:R-:W-:Y:S01]  /*01f0*/  @P2 FMUL R10, R15.reuse, 2.8853900432586669922 ;  /* 0x4038aa3b0f0a2820 */ /* 0x040fe20000400000 */
[----:B------:R-:W-:Y:S01]  /*0200*/  @!P2 IMAD.MOV.U32 R4, RZ, RZ, 0x3c80f082 ;  /* 0x3c80f082ff04a424 */ /* 0x000fe200078e00ff */
[----:B------:R-:W-:Y:S01]  /*0210*/  @!P2 FMUL R5, R14, R14 ;  /* 0x0000000e0e05a220 */ /* 0x000fe20000400000 */
[----:B------:R-:W-:Y:S01]  /*0220*/  @P2 IMAD.MOV.U32 R9, RZ, RZ, 0x3f800000 ;  /* 0x3f800000ff092424 */ /* 0x000fe200078e00ff */
[----:B------:R-:W-:Y:S02]  /*0230*/  @P2 FSETP.GE.AND P1, PT, R15, 9.010913848876953125, PT ;  /* 0x41102cb40f00280b */ /* 0x000fe40003f26000 */
[----:B------:R-:W0:Y:S01]  /*0240*/  @P2 MUFU.EX2 R10, R10 ;  /* 0x0000000a000a2308 */ /* 0x000e220000000800 */
[----:B------:R-:W-:Y:S01]  /*0250*/  @!P2 FFMA.FTZ R4, R5, R4, -0.052303962409496307373 ;  /* 0xbd563cae0504a423 */ /* 0x000fe20000010004 */
[----:B----4-:R-:W-:-:S03]  /*0260*/  FSETP.GEU.AND P3, PT, |R3|, 1.175494350822287508e-38, PT ;  /* 0x008000000300780b */ /* 0x010fc60003f6e200 */
[----:B------:R-:W-:Y:S01]  /*0270*/  @!P2 FFMA.FTZ R4, R5, R4, 0.1331529766321182251 ;  /* 0x3e0859410504a423 */ /* 0x000fe20000010004 */
[----:B0-----:R-:W-:-:S06]  /*0280*/  @P2 FADD R6, R10, 1 ;  /* 0x3f8000000a062421 */ /* 0x001fcc0000000000 */
[----:B------:R-:W0:Y:S02]  /*0290*/  @P2 MUFU.RCP R6, R6 ;  /* 0x0000000600062308 */ /* 0x000e240000001000 */
[----:B0-----:R-:W-:Y:S01]  /*02a0*/  @P2 FFMA.FTZ R7, R6, -2, R9 ;  /* 0xc000000006072823 */ /* 0x001fe20000010009 */
[----:B------:R-:W-:Y:S01]  /*02b0*/  LOP3.LUT R9, R8, 0xfffffffc, RZ, 0xc0, !PT ;  /* 0xfffffffc08097812 */ /* 0x000fe200078ec0ff */
[C---:B------:R-:W-:Y:S01]  /*02c0*/  IMAD.IADD R6, R2.reuse, 0x1, -R13 ;  /* 0x0000000102067824 */ /* 0x040fe200078e0a0d */
[----:B------:R-:W-:Y:S02]  /*02d0*/  SHF.L.U32 R8, R2, 0x1, RZ ;  /* 0x0000000102087819 */ /* 0x000fe400000006ff */
[----:B------:R-:W-:Y:S01]  /*02e0*/  IADD3 R9, R0, -R9, RZ ;  /* 0x8000000900097210 */ /* 0x000fe20007ffe0ff */
[----:B------:R-:W-:Y:S01]  /*02f0*/  @!P2 FFMA.FTZ R0, R5, R4, -0.33332768082618713379 ;  /* 0xbeaaa9ed0500a423 */ /* 0x000fe20000010004 */
[----:B------:R-:W-:Y:S02]  /*0300*/  @P2 FSEL R7, R7, 1, !P1 ;  /* 0x3f80000007072808 */ /* 0x000fe40004800000 */
[----:B------:R-:W-:Y:S01]  /*0310*/  ISETP.GT.AND P1, PT, R6, R9, PT ;  /* 0x000000090600720c */ /* 0x000fe20003f24270 */
[----:B------:R-:W-:Y:S01]  /*0320*/  @!P2 FFMA.FTZ R0, R5, R0, RZ ;  /* 0x000000000500a223 */ /* 0x000fe200000100ff */
[----:B------:R-:W-:-:S02]  /*0330*/  @P2 LOP3.LUT R7, R7, 0x80000000, R14, 0xf8, !PT ;  /* 0x8000000007072812 */ /* 0x000fc400078ef80e */
[----:B------:R-:W-:Y:S01]  /*0340*/  FSEL R4, RZ, -3.38953138925153547590e+38, !P1 ;  /* 0xff7f0000ff047808 */ /* 0x000fe20004800000 */
[----:B------:R-:W-:Y:S01]  /*0350*/  @!P2 FFMA.FTZ R7, R14, R0, R14 ;  /* 0x000000000e07a223 */ /* 0x000fe2000001000e */
[----:B------:R-:W-:Y:S02]  /*0360*/  FSETP.GT.AND P1, PT, |R3|, 8.50705917302346158658e+37, PT ;  /* 0x7e8000000300780b */ /* 0x000fe40003f24200 */
[----:B------:R-:W-:Y:S01]  /*0370*/  SHF.R.S32.HI R5, RZ, 0x1f, R2 ;  /* 0x0000001fff057819 */ /* 0x000fe20000011402 */
[----:B------:R-:W-:-:S04]  /*0380*/  FFMA R4, R7, 50, R4 ;  /* 0x4248000007047823 */ /* 0x000fc80000000004 */
[----:B---3--:R-:W-:-:S04]  /*0390*/  FADD R4, R4, -R11 ;  /* 0x8000000b04047221 */ /* 0x008fc80000000000 */
[----:B------:R-:W-:Y:S02]  /*03a0*/  FMUL R4, R4, 1.4426950216293334961 ;  /* 0x3fb8aa3b04047820 */ /* 0x000fe40000400000 */
[----:B------:R-:W-:-:S03]  /*03b0*/  @P1 FMUL R3, R3, 0.25 ;  /* 0x3e80000003031820 */ /* 0x000fc60000400000 */
[----:B------:R-:W-:Y:S01]  /*03c0*/  FSETP.GEU.AND P2, PT, R4, -126, PT ;  /* 0xc2fc00000400780b */ /* 0x000fe20003f4e000 */
[----:B------:R-:W-:-:S06]  /*03d0*/  @!P3 FMUL R3, R3, 16777216 ;  /* 0x4b8000000303b820 */ /* 0x000fcc0000400000 */
[----:B------:R-:W-:Y:S06]  /*03e0*/  MUFU.RCP R3, R3 ;  /* 0x0000000300037308 */ /* 0x000fec0000001000 */
[----:B------:R-:W-:-:S04]  /*03f0*/  @!P2 FMUL R4, R4, 0.5 ;  /* 0x3f0000000404a820 */ /* 0x000fc80000400000 */
[----:B------:R-:W0:Y:S02]  /*0400*/  MUFU.EX2 R0, R4 ;  /* 0x0000000400007308 */ /* 0x000e240000000800 */
[----:B0-----:R-:W-:Y:S01]  /*0410*/  @!P2 FMUL R0, R0, R0 ;  /* 0x000000000000a220 */ /* 0x001fe20000400000 */
[----:B------:R-:W-:-:S03]  /*0420*/  LEA R6, P2, R2, c[0x0][0x180], 0x2 ;  /* 0x0000600002067a11 */ /* 0x000fc600078410ff */
[----:B------:R-:W-:Y:S01]  /*0430*/  @P1 FMUL R0, R0, 0.25 ;  /* 0x3e80000000001820 */ /* 0x000fe20000400000 */
[----:B------:R-:W-:-:S03]  /*0440*/  IADD3 R4, P1, R8, c[0x0][0x178], RZ ;  /* 0x00005e0008047a10 */ /* 0x000fc60007f3e0ff */
[----:B------:R-:W-:-:S04]  /*0450*/  @!P3 FMUL R0, R0, 16777216 ;  /* 0x4b8000000000b820 */ /* 0x000fc80000400000 */
[----:B------:R-:W-:Y:S01]  /*0460*/  FMUL R9, R3, R0 ;  /* 0x0000000003097220 */ /* 0x000fe20000400000 */
[----:B------:R-:W-:-:S04]  /*0470*/  SHF.L.U64.HI R0, R2, 0x1, R5 ;  /* 0x0000000102007819 */ /* 0x000fc80000010205 */
[----:B------:R-:W-:Y:S02]  /*0480*/  F2FP.BF16.PACK_AB R10, R7, R9 ;  /* 0x00000009070a723e */ /* 0x000fe400000010ff */
[----:B------:R-:W-:Y:S02]  /*0490*/  LEA.HI.X R7, R2, c[0x0][0x184], R5, 0x2, P2 ;  /* 0x0000610002077a11 */ /* 0x000fe400010f1405 */
[----:B------:R-:W-:Y:S02]  /*04a0*/  IADD3.X R5, R0, c[0x0][0x17c], RZ, P1, !PT ;  /* 0x00005f0000057a10 */ /* 0x000fe40000ffe4ff */
[----:B------:R-:W-:-:S03]  /*04b0*/  IADD3 R2, P2, R8, c[0x0][0x188], RZ ;  /* 0x0000620008027a10 */ /* 0x000fc60007f5e0ff */
[----:B------:R0:W-:Y:S01]  /*04c0*/  @!P0 STG.E.U16 [R4.64], R10 ;  /* 0x0000000a04008986 */ /* 0x0001e2000c101504 */
[----:B------:R-:W-:-:S03]  /*04d0*/  IADD3.X R3, R0, c[0x0][0x18c], RZ, P2, !PT ;  /* 0x0000630000037a10 */ /* 0x000fc600017fe4ff */
[----:B------:R0:W-:Y:S01]  /*04e0*/  @!P0 STG.E [R6.64], R9 ;  /* 0x0000000906008986 */ /* 0x0001e2000c101904 */
[----:B------:R-:W-:Y:S05]  /*04f0*/  @P0 EXIT ;  /* 0x000000000000094d */ /* 0x000fea0003800000 */
[----:B------:R-:W-:-:S05]  /*0500*/  PRMT R0, R10, 0x7632, R0 ;  /* 0x000076320a007816 */ /* 0x000fca0000000000 */
[----:B------:R-:W-:Y:S01]  /*0510*/  STG.E.U16 [R2.64], R0 ;  /* 0x0000000002007986 */ /* 0x000fe2000c101504 */
[----:B------:R-:W-:Y:S05]  /*0520*/  EXIT ;  /* 0x000000000000794d */ /* 0x000fea0003800000 */
.L_x_0:
[----:B------:R-:W-:-:S00]  /*0530*/  BRA `(.L_x_0) ;  /* 0xfffffff000007947 */ /* 0x000fc0000383ffff */
[----:B------:R-:W-:-:S00]  /*0540*/  NOP ;  /* 0x0000000000007918 */ /* 0x000fc00000000000 */
        /* <DEDUP_REMOVED lines=11> */
.L_x_1:


//--------------------- .nv.global.init           --------------------------
	.section	.nv.global.init,"aw",@progbits
.nv.global.init:
	.type		_$_str,@object
	.size		_$_str,(.L_0 - _$_str)
_$_str:
        /*0000*/ 	.byte	0x5f, 0x5f, 0x43, 0x55, 0x44, 0x41, 0x5f, 0x46, 0x54, 0x5a, 0x00
.L_0:
